//
// Generated by NVIDIA NVVM Compiler
//
// Compiler Build ID: CL-36424714
// Cuda compilation tools, release 13.0, V13.0.88
// Based on NVVM 20.0.0
//

.version 9.0
.target sm_100
.address_size 64

	// .globl	_Z12sgemm_gpu_v4ILi32EEviiiPfS0_S0_
// _ZZ12sgemm_gpu_v4ILi32EEviiiPfS0_S0_E8A_shared has been demoted
// _ZZ12sgemm_gpu_v4ILi32EEviiiPfS0_S0_E8B_shared has been demoted

.visible .entry _Z12sgemm_gpu_v4ILi32EEviiiPfS0_S0_(
	.param .u32 _Z12sgemm_gpu_v4ILi32EEviiiPfS0_S0__param_0,
	.param .u32 _Z12sgemm_gpu_v4ILi32EEviiiPfS0_S0__param_1,
	.param .u32 _Z12sgemm_gpu_v4ILi32EEviiiPfS0_S0__param_2,
	.param .u64 .ptr .align 1 _Z12sgemm_gpu_v4ILi32EEviiiPfS0_S0__param_3,
	.param .u64 .ptr .align 1 _Z12sgemm_gpu_v4ILi32EEviiiPfS0_S0__param_4,
	.param .u64 .ptr .align 1 _Z12sgemm_gpu_v4ILi32EEviiiPfS0_S0__param_5
)
{
	.reg .pred 	%p<3>;
	.reg .b32 	%r<52>;
	.reg .b32 	%f<347>;
	.reg .b64 	%rd<22>;
	// demoted variable
	.shared .align 4 .b8 _ZZ12sgemm_gpu_v4ILi32EEviiiPfS0_S0_E8A_shared[4096];
	// demoted variable
	.shared .align 4 .b8 _ZZ12sgemm_gpu_v4ILi32EEviiiPfS0_S0_E8B_shared[4096];
	ld.param.u32 	%r16, [_Z12sgemm_gpu_v4ILi32EEviiiPfS0_S0__param_2];
	mov.u32 	%r1, %tid.x;
	mov.u32 	%r17, %ctaid.y;
	mov.u32 	%r18, %ntid.y;
	mul.lo.s32 	%r2, %r17, %r18;
	mov.u32 	%r3, %tid.y;
	setp.lt.s32 	%p1, %r16, 32;
	mov.f32 	%f343, 0f00000000;
	mov.f32 	%f344, %f343;
	mov.f32 	%f345, %f343;
	mov.f32 	%f346, %f343;
	@%p1 bra 	$L__BB0_3;
	ld.param.u32 	%r47, [_Z12sgemm_gpu_v4ILi32EEviiiPfS0_S0__param_2];
	ld.param.u32 	%r44, [_Z12sgemm_gpu_v4ILi32EEviiiPfS0_S0__param_1];
	shl.b32 	%r19, %r1, 2;
	shl.b32 	%r20, %r3, 7;
	mov.u32 	%r21, _ZZ12sgemm_gpu_v4ILi32EEviiiPfS0_S0_E8A_shared;
	add.s32 	%r4, %r21, %r20;
	shl.b32 	%r22, %r1, 9;
	mov.u32 	%r23, _ZZ12sgemm_gpu_v4ILi32EEviiiPfS0_S0_E8B_shared;
	add.s32 	%r5, %r23, %r22;
	shr.s32 	%r24, %r47, 31;
	shr.u32 	%r25, %r24, 27;
	add.s32 	%r26, %r47, %r25;
	shr.s32 	%r27, %r26, 5;
	neg.s32 	%r51, %r27;
	mad.lo.s32 	%r50, %r47, %r3, %r19;
	mad.lo.s32 	%r49, %r3, %r44, %r19;
	mov.f32 	%f343, 0f00000000;
$L__BB0_2:
	ld.param.u64 	%rd20, [_Z12sgemm_gpu_v4ILi32EEviiiPfS0_S0__param_4];
	ld.param.u64 	%rd19, [_Z12sgemm_gpu_v4ILi32EEviiiPfS0_S0__param_3];
	ld.param.u32 	%r48, [_Z12sgemm_gpu_v4ILi32EEviiiPfS0_S0__param_2];
	ld.param.u32 	%r45, [_Z12sgemm_gpu_v4ILi32EEviiiPfS0_S0__param_1];
	cvt.u64.u32 	%rd4, %r50;
	mul.lo.s32 	%r28, %r48, %r2;
	cvt.u64.u32 	%rd5, %r28;
	add.s64 	%rd6, %rd4, %rd5;
	cvta.to.global.u64 	%rd7, %rd19;
	shl.b64 	%rd8, %rd6, 2;
	add.s64 	%rd9, %rd7, %rd8;
	ld.global.v4.f32 	{%f15, %f16, %f17, %f18}, [%rd9];
	cvt.u64.u32 	%rd10, %r49;
	mov.u32 	%r29, %ctaid.x;
	shl.b32 	%r30, %r29, 5;
	cvt.u64.u32 	%rd11, %r30;
	add.s64 	%rd12, %rd10, %rd11;
	cvta.to.global.u64 	%rd13, %rd20;
	shl.b64 	%rd14, %rd12, 2;
	add.s64 	%rd15, %rd13, %rd14;
	ld.global.v4.f32 	{%f19, %f20, %f21, %f22}, [%rd15];
	shl.b32 	%r31, %r1, 4;
	add.s32 	%r32, %r4, %r31;
	st.shared.f32 	[%r32], %f15;
	st.shared.f32 	[%r32+4], %f16;
	st.shared.f32 	[%r32+8], %f17;
	st.shared.f32 	[%r32+12], %f18;
	mov.u32 	%r33, %tid.y;
	shl.b32 	%r34, %r33, 2;
	add.s32 	%r35, %r5, %r34;
	st.shared.f32 	[%r35], %f19;
	st.shared.f32 	[%r35+128], %f20;
	st.shared.f32 	[%r35+256], %f21;
	st.shared.f32 	[%r35+384], %f22;
	bar.sync 	0;
	ld.shared.v4.f32 	{%f23, %f24, %f25, %f26}, [%r4];
	ld.shared.v4.f32 	{%f27, %f28, %f29, %f30}, [%r5];
	mul.f32 	%f31, %f24, %f28;
	fma.rn.f32 	%f32, %f23, %f27, %f31;
	fma.rn.f32 	%f33, %f25, %f29, %f32;
	fma.rn.f32 	%f34, %f26, %f30, %f33;
	add.f32 	%f35, %f346, %f34;
	ld.shared.v4.f32 	{%f36, %f37, %f38, %f39}, [%r4+16];
	ld.shared.v4.f32 	{%f40, %f41, %f42, %f43}, [%r5+16];
	mul.f32 	%f44, %f37, %f41;
	fma.rn.f32 	%f45, %f36, %f40, %f44;
	fma.rn.f32 	%f46, %f38, %f42, %f45;
	fma.rn.f32 	%f47, %f39, %f43, %f46;
	add.f32 	%f48, %f35, %f47;
	ld.shared.v4.f32 	{%f49, %f50, %f51, %f52}, [%r4+32];
	ld.shared.v4.f32 	{%f53, %f54, %f55, %f56}, [%r5+32];
	mul.f32 	%f57, %f50, %f54;
	fma.rn.f32 	%f58, %f49, %f53, %f57;
	fma.rn.f32 	%f59, %f51, %f55, %f58;
	fma.rn.f32 	%f60, %f52, %f56, %f59;
	add.f32 	%f61, %f48, %f60;
	ld.shared.v4.f32 	{%f62, %f63, %f64, %f65}, [%r4+48];
	ld.shared.v4.f32 	{%f66, %f67, %f68, %f69}, [%r5+48];
	mul.f32 	%f70, %f63, %f67;
	fma.rn.f32 	%f71, %f62, %f66, %f70;
	fma.rn.f32 	%f72, %f64, %f68, %f71;
	fma.rn.f32 	%f73, %f65, %f69, %f72;
	add.f32 	%f74, %f61, %f73;
	ld.shared.v4.f32 	{%f75, %f76, %f77, %f78}, [%r4+64];
	ld.shared.v4.f32 	{%f79, %f80, %f81, %f82}, [%r5+64];
	mul.f32 	%f83, %f76, %f80;
	fma.rn.f32 	%f84, %f75, %f79, %f83;
	fma.rn.f32 	%f85, %f77, %f81, %f84;
	fma.rn.f32 	%f86, %f78, %f82, %f85;
	add.f32 	%f87, %f74, %f86;
	ld.shared.v4.f32 	{%f88, %f89, %f90, %f91}, [%r4+80];
	ld.shared.v4.f32 	{%f92, %f93, %f94, %f95}, [%r5+80];
	mul.f32 	%f96, %f89, %f93;
	fma.rn.f32 	%f97, %f88, %f92, %f96;
	fma.rn.f32 	%f98, %f90, %f94, %f97;
	fma.rn.f32 	%f99, %f91, %f95, %f98;
	add.f32 	%f100, %f87, %f99;
	ld.shared.v4.f32 	{%f101, %f102, %f103, %f104}, [%r4+96];
	ld.shared.v4.f32 	{%f105, %f106, %f107, %f108}, [%r5+96];
	mul.f32 	%f109, %f102, %f106;
	fma.rn.f32 	%f110, %f101, %f105, %f109;
	fma.rn.f32 	%f111, %f103, %f107, %f110;
	fma.rn.f32 	%f112, %f104, %f108, %f111;
	add.f32 	%f113, %f100, %f112;
	ld.shared.v4.f32 	{%f114, %f115, %f116, %f117}, [%r4+112];
	ld.shared.v4.f32 	{%f118, %f119, %f120, %f121}, [%r5+112];
	mul.f32 	%f122, %f115, %f119;
	fma.rn.f32 	%f123, %f114, %f118, %f122;
	fma.rn.f32 	%f124, %f116, %f120, %f123;
	fma.rn.f32 	%f125, %f117, %f121, %f124;
	add.f32 	%f346, %f113, %f125;
	ld.shared.v4.f32 	{%f126, %f127, %f128, %f129}, [%r5+128];
	mul.f32 	%f130, %f24, %f127;
	fma.rn.f32 	%f131, %f23, %f126, %f130;
	fma.rn.f32 	%f132, %f25, %f128, %f131;
	fma.rn.f32 	%f133, %f26, %f129, %f132;
	add.f32 	%f134, %f345, %f133;
	ld.shared.v4.f32 	{%f135, %f136, %f137, %f138}, [%r5+144];
	mul.f32 	%f139, %f37, %f136;
	fma.rn.f32 	%f140, %f36, %f135, %f139;
	fma.rn.f32 	%f141, %f38, %f137, %f140;
	fma.rn.f32 	%f142, %f39, %f138, %f141;
	add.f32 	%f143, %f134, %f142;
	ld.shared.v4.f32 	{%f144, %f145, %f146, %f147}, [%r5+160];
	mul.f32 	%f148, %f50, %f145;
	fma.rn.f32 	%f149, %f49, %f144, %f148;
	fma.rn.f32 	%f150, %f51, %f146, %f149;
	fma.rn.f32 	%f151, %f52, %f147, %f150;
	add.f32 	%f152, %f143, %f151;
	ld.shared.v4.f32 	{%f153, %f154, %f155, %f156}, [%r5+176];
	mul.f32 	%f157, %f63, %f154;
	fma.rn.f32 	%f158, %f62, %f153, %f157;
	fma.rn.f32 	%f159, %f64, %f155, %f158;
	fma.rn.f32 	%f160, %f65, %f156, %f159;
	add.f32 	%f161, %f152, %f160;
	ld.shared.v4.f32 	{%f162, %f163, %f164, %f165}, [%r5+192];
	mul.f32 	%f166, %f76, %f163;
	fma.rn.f32 	%f167, %f75, %f162, %f166;
	fma.rn.f32 	%f168, %f77, %f164, %f167;
	fma.rn.f32 	%f169, %f78, %f165, %f168;
	add.f32 	%f170, %f161, %f169;
	ld.shared.v4.f32 	{%f171, %f172, %f173, %f174}, [%r5+208];
	mul.f32 	%f175, %f89, %f172;
	fma.rn.f32 	%f176, %f88, %f171, %f175;
	fma.rn.f32 	%f177, %f90, %f173, %f176;
	fma.rn.f32 	%f178, %f91, %f174, %f177;
	add.f32 	%f179, %f170, %f178;
	ld.shared.v4.f32 	{%f180, %f181, %f182, %f183}, [%r5+224];
	mul.f32 	%f184, %f102, %f181;
	fma.rn.f32 	%f185, %f101, %f180, %f184;
	fma.rn.f32 	%f186, %f103, %f182, %f185;
	fma.rn.f32 	%f187, %f104, %f183, %f186;
	add.f32 	%f188, %f179, %f187;
	ld.shared.v4.f32 	{%f189, %f190, %f191, %f192}, [%r5+240];
	mul.f32 	%f193, %f115, %f190;
	fma.rn.f32 	%f194, %f114, %f189, %f193;
	fma.rn.f32 	%f195, %f116, %f191, %f194;
	fma.rn.f32 	%f196, %f117, %f192, %f195;
	add.f32 	%f345, %f188, %f196;
	ld.shared.v4.f32 	{%f197, %f198, %f199, %f200}, [%r5+256];
	mul.f32 	%f201, %f24, %f198;
	fma.rn.f32 	%f202, %f23, %f197, %f201;
	fma.rn.f32 	%f203, %f25, %f199, %f202;
	fma.rn.f32 	%f204, %f26, %f200, %f203;
	add.f32 	%f205, %f344, %f204;
	ld.shared.v4.f32 	{%f206, %f207, %f208, %f209}, [%r5+272];
	mul.f32 	%f210, %f37, %f207;
	fma.rn.f32 	%f211, %f36, %f206, %f210;
	fma.rn.f32 	%f212, %f38, %f208, %f211;
	fma.rn.f32 	%f213, %f39, %f209, %f212;
	add.f32 	%f214, %f205, %f213;
	ld.shared.v4.f32 	{%f215, %f216, %f217, %f218}, [%r5+288];
	mul.f32 	%f219, %f50, %f216;
	fma.rn.f32 	%f220, %f49, %f215, %f219;
	fma.rn.f32 	%f221, %f51, %f217, %f220;
	fma.rn.f32 	%f222, %f52, %f218, %f221;
	add.f32 	%f223, %f214, %f222;
	ld.shared.v4.f32 	{%f224, %f225, %f226, %f227}, [%r5+304];
	mul.f32 	%f228, %f63, %f225;
	fma.rn.f32 	%f229, %f62, %f224, %f228;
	fma.rn.f32 	%f230, %f64, %f226, %f229;
	fma.rn.f32 	%f231, %f65, %f227, %f230;
	add.f32 	%f232, %f223, %f231;
	ld.shared.v4.f32 	{%f233, %f234, %f235, %f236}, [%r5+320];
	mul.f32 	%f237, %f76, %f234;
	fma.rn.f32 	%f238, %f75, %f233, %f237;
	fma.rn.f32 	%f239, %f77, %f235, %f238;
	fma.rn.f32 	%f240, %f78, %f236, %f239;
	add.f32 	%f241, %f232, %f240;
	ld.shared.v4.f32 	{%f242, %f243, %f244, %f245}, [%r5+336];
	mul.f32 	%f246, %f89, %f243;
	fma.rn.f32 	%f247, %f88, %f242, %f246;
	fma.rn.f32 	%f248, %f90, %f244, %f247;
	fma.rn.f32 	%f249, %f91, %f245, %f248;
	add.f32 	%f250, %f241, %f249;
	ld.shared.v4.f32 	{%f251, %f252, %f253, %f254}, [%r5+352];
	mul.f32 	%f255, %f102, %f252;
	fma.rn.f32 	%f256, %f101, %f251, %f255;
	fma.rn.f32 	%f257, %f103, %f253, %f256;
	fma.rn.f32 	%f258, %f104, %f254, %f257;
	add.f32 	%f259, %f250, %f258;
	ld.shared.v4.f32 	{%f260, %f261, %f262, %f263}, [%r5+368];
	mul.f32 	%f264, %f115, %f261;
	fma.rn.f32 	%f265, %f114, %f260, %f264;
	fma.rn.f32 	%f266, %f116, %f262, %f265;
	fma.rn.f32 	%f267, %f117, %f263, %f266;
	add.f32 	%f344, %f259, %f267;
	ld.shared.v4.f32 	{%f268, %f269, %f270, %f271}, [%r5+384];
	mul.f32 	%f272, %f24, %f269;
	fma.rn.f32 	%f273, %f23, %f268, %f272;
	fma.rn.f32 	%f274, %f25, %f270, %f273;
	fma.rn.f32 	%f275, %f26, %f271, %f274;
	add.f32 	%f276, %f343, %f275;
	ld.shared.v4.f32 	{%f277, %f278, %f279, %f280}, [%r5+400];
	mul.f32 	%f281, %f37, %f278;
	fma.rn.f32 	%f282, %f36, %f277, %f281;
	fma.rn.f32 	%f283, %f38, %f279, %f282;
	fma.rn.f32 	%f284, %f39, %f280, %f283;
	add.f32 	%f285, %f276, %f284;
	ld.shared.v4.f32 	{%f286, %f287, %f288, %f289}, [%r5+416];
	mul.f32 	%f290, %f50, %f287;
	fma.rn.f32 	%f291, %f49, %f286, %f290;
	fma.rn.f32 	%f292, %f51, %f288, %f291;
	fma.rn.f32 	%f293, %f52, %f289, %f292;
	add.f32 	%f294, %f285, %f293;
	ld.shared.v4.f32 	{%f295, %f296, %f297, %f298}, [%r5+432];
	mul.f32 	%f299, %f63, %f296;
	fma.rn.f32 	%f300, %f62, %f295, %f299;
	fma.rn.f32 	%f301, %f64, %f297, %f300;
	fma.rn.f32 	%f302, %f65, %f298, %f301;
	add.f32 	%f303, %f294, %f302;
	ld.shared.v4.f32 	{%f304, %f305, %f306, %f307}, [%r5+448];
	mul.f32 	%f308, %f76, %f305;
	fma.rn.f32 	%f309, %f75, %f304, %f308;
	fma.rn.f32 	%f310, %f77, %f306, %f309;
	fma.rn.f32 	%f311, %f78, %f307, %f310;
	add.f32 	%f312, %f303, %f311;
	ld.shared.v4.f32 	{%f313, %f314, %f315, %f316}, [%r5+464];
	mul.f32 	%f317, %f89, %f314;
	fma.rn.f32 	%f318, %f88, %f313, %f317;
	fma.rn.f32 	%f319, %f90, %f315, %f318;
	fma.rn.f32 	%f320, %f91, %f316, %f319;
	add.f32 	%f321, %f312, %f320;
	ld.shared.v4.f32 	{%f322, %f323, %f324, %f325}, [%r5+480];
	mul.f32 	%f326, %f102, %f323;
	fma.rn.f32 	%f327, %f101, %f322, %f326;
	fma.rn.f32 	%f328, %f103, %f324, %f327;
	fma.rn.f32 	%f329, %f104, %f325, %f328;
	add.f32 	%f330, %f321, %f329;
	ld.shared.v4.f32 	{%f331, %f332, %f333, %f334}, [%r5+496];
	mul.f32 	%f335, %f115, %f332;
	fma.rn.f32 	%f336, %f114, %f331, %f335;
	fma.rn.f32 	%f337, %f116, %f333, %f336;
	fma.rn.f32 	%f338, %f117, %f334, %f337;
	add.f32 	%f343, %f330, %f338;
	bar.sync 	0;
	add.s32 	%r51, %r51, 1;
	setp.eq.s32 	%p2, %r51, 0;
	add.s32 	%r50, %r50, 32;
	shl.b32 	%r36, %r45, 5;
	add.s32 	%r49, %r49, %r36;
	@%p2 bra 	$L__BB0_3;
	bra.uni 	$L__BB0_2;
$L__BB0_3:
	ld.param.u64 	%rd21, [_Z12sgemm_gpu_v4ILi32EEviiiPfS0_S0__param_5];
	ld.param.u32 	%r46, [_Z12sgemm_gpu_v4ILi32EEviiiPfS0_S0__param_1];
	mov.u32 	%r37, %tid.y;
	add.s32 	%r38, %r2, %r37;
	mov.u32 	%r39, %ctaid.x;
	mov.u32 	%r40, %ntid.x;
	mad.lo.s32 	%r41, %r39, %r40, %r1;
	shl.b32 	%r42, %r41, 2;
	mad.lo.s32 	%r43, %r46, %r38, %r42;
	cvta.to.global.u64 	%rd16, %rd21;
	mul.wide.s32 	%rd17, %r43, 4;
	add.s64 	%rd18, %rd16, %rd17;
	st.global.f32 	[%rd18], %f346;
	st.global.f32 	[%rd18+4], %f345;
	st.global.f32 	[%rd18+8], %f344;
	st.global.f32 	[%rd18+12], %f343;
	ret;

}


// ===== COMPILED SASS (sm_100) =====

	.target	sm_100

	.elftype	@"ET_EXEC"


//--------------------- .note.nv.tkinfo           --------------------------
	.section	.note.nv.tkinfo,"",@"SHT_NOTE"
	.sectionflags	@"SHF_NOTE_NV_TKINFO"
	.tkinfo
        /*0018*/ 	.word	0x00000002
        /*0030*/ 	.string	""
        /*0030*/ 	.string	"ptxas"
        /*0030*/ 	.string	"Cuda compilation tools, release 13.0, V13.0.88"
        /*0030*/ 	.string	"Build cuda_13.0.r13.0/compiler.36424714_0"
        /*0030*/ 	.string	"-arch sm_100 -m 64 "



//--------------------- .note.nv.cuinfo           --------------------------
	.section	.note.nv.cuinfo,"",@"SHT_NOTE"
	.sectionflags	@"SHF_NOTE_NV_CUINFO"
        /*0018*/ 	.short	0x0002
        /*001a*/ 	.short	0x0064
        /*001c*/ 	.short	0x0082
	.zero		2


//--------------------- .nv.info                  --------------------------
	.section	.nv.info,"",@"SHT_CUDA_INFO"
	.align	4


	//----- nvinfo : EIATTR_REGCOUNT
	.align		4
        /*0000*/ 	.byte	0x04, 0x2f
        /*0002*/ 	.short	(.L_1 - .L_0)
	.align		4
.L_0:
        /*0004*/ 	.word	index@(_Z12sgemm_gpu_v4ILi32EEviiiPfS0_S0_)
        /*0008*/ 	.word	0x00000027


	//----- nvinfo : EIATTR_FRAME_SIZE
	.align		4
.L_1:
        /*000c*/ 	.byte	0x04, 0x11
        /*000e*/ 	.short	(.L_3 - .L_2)
	.align		4
.L_2:
        /*0010*/ 	.word	index@(_Z12sgemm_gpu_v4ILi32EEviiiPfS0_S0_)
        /*0014*/ 	.word	0x00000000


	//----- nvinfo : EIATTR_MIN_STACK_SIZE
	.align		4
.L_3:
        /*0018*/ 	.byte	0x04, 0x12
        /*001a*/ 	.short	(.L_5 - .L_4)
	.align		4
.L_4:
        /*001c*/ 	.word	index@(_Z12sgemm_gpu_v4ILi32EEviiiPfS0_S0_)
        /*0020*/ 	.word	0x00000000
.L_5:


//--------------------- .nv.compat                --------------------------
	.section	.nv.compat,"",@"SHT_CUDA_COMPAT_INFO"
	.align	4
        /*0000*/ 	.byte	0x02, 0x09, 0x00, 0x00, 0x02, 0x02, 0x01, 0x00, 0x02, 0x05, 0x05, 0x00, 0x03, 0x07, 0x01, 0x01
        /*0010*/ 	.byte	0x02, 0x03, 0x00, 0x00, 0x02, 0x06, 0x01, 0x00, 0x04, 0x0b, 0x08, 0x00, 0x09, 0x00, 0x00, 0x00
        /*0020*/ 	.byte	0x00, 0x00, 0x00, 0x00


//--------------------- .nv.info._Z12sgemm_gpu_v4ILi32EEviiiPfS0_S0_ --------------------------
	.section	.nv.info._Z12sgemm_gpu_v4ILi32EEviiiPfS0_S0_,"",@"SHT_CUDA_INFO"
	.sectionflags	@""
	.align	4


	//----- nvinfo : EIATTR_CUDA_API_VERSION
	.align		4
        /*0000*/ 	.byte	0x04, 0x37
        /*0002*/ 	.short	(.L_7 - .L_6)
.L_6:
        /*0004*/ 	.word	0x00000082


	//----- nvinfo : EIATTR_KPARAM_INFO
	.align		4
.L_7:
        /*0008*/ 	.byte	0x04, 0x17
        /*000a*/ 	.short	(.L_9 - .L_8)
.L_8:
        /*000c*/ 	.word	0x00000000
        /*0010*/ 	.short	0x0005
        /*0012*/ 	.short	0x0020
        /*0014*/ 	.byte	0x00, 0xf5, 0x21, 0x00


	//----- nvinfo : EIATTR_KPARAM_INFO
	.align		4
.L_9:
        /*0018*/ 	.byte	0x04, 0x17
        /*001a*/ 	.short	(.L_11 - .L_10)
.L_10:
        /*001c*/ 	.word	0x00000000
        /*0020*/ 	.short	0x0004
        /*0022*/ 	.short	0x0018
        /*0024*/ 	.byte	0x00, 0xf5, 0x21, 0x00


	//----- nvinfo : EIATTR_KPARAM_INFO
	.align		4
.L_11:
        /*0028*/ 	.byte	0x04, 0x17
        /*002a*/ 	.short	(.L_13 - .L_12)
.L_12:
        /*002c*/ 	.word	0x00000000
        /*0030*/ 	.short	0x0003
        /*0032*/ 	.short	0x0010
        /*0034*/ 	.byte	0x00, 0xf5, 0x21, 0x00


	//----- nvinfo : EIATTR_KPARAM_INFO
	.align		4
.L_13:
        /*0038*/ 	.byte	0x04, 0x17
        /*003a*/ 	.short	(.L_15 - .L_14)
.L_14:
        /*003c*/ 	.word	0x00000000
        /*0040*/ 	.short	0x0002
        /*0042*/ 	.short	0x0008
        /*0044*/ 	.byte	0x00, 0xf0, 0x11, 0x00


	//----- nvinfo : EIATTR_KPARAM_INFO
	.align		4
.L_15:
        /*0048*/ 	.byte	0x04, 0x17
        /*004a*/ 	.short	(.L_17 - .L_16)
.L_16:
        /*004c*/ 	.word	0x00000000
        /*0050*/ 	.short	0x0001
        /*0052*/ 	.short	0x0004
        /*0054*/ 	.byte	0x00, 0xf0, 0x11, 0x00


	//----- nvinfo : EIATTR_KPARAM_INFO
	.align		4
.L_17:
        /*0058*/ 	.byte	0x04, 0x17
        /*005a*/ 	.short	(.L_19 - .L_18)
.L_18:
        /*005c*/ 	.word	0x00000000
        /*0060*/ 	.short	0x0000
        /*0062*/ 	.short	0x0000
        /*0064*/ 	.byte	0x00, 0xf0, 0x11, 0x00


	//----- nvinfo : EIATTR_SPARSE_MMA_MASK
	.align		4
.L_19:
        /*0068*/ 	.byte	0x03, 0x50
        /*006a*/ 	.short	0x0000


	//----- nvinfo : EIATTR_MAXREG_COUNT
	.align		4
        /*006c*/ 	.byte	0x03, 0x1b
        /*006e*/ 	.short	0x00ff


	//----- nvinfo : EIATTR_NUM_BARRIERS
	.align		4
        /*0070*/ 	.byte	0x02, 0x4c
        /*0072*/ 	.byte	0x01
	.zero		1


	//----- nvinfo : EIATTR_MERCURY_ISA_VERSION
	.align		4
        /*0074*/ 	.byte	0x03, 0x5f
        /*0076*/ 	.short	0x0101


	//----- nvinfo : EIATTR_VRC_CTA_INIT_COUNT
	.align		4
        /*0078*/ 	.byte	0x02, 0x4a
	.zero		1
	.zero		1


	//----- nvinfo : EIATTR_EXIT_INSTR_OFFSETS
	.align		4
        /*007c*/ 	.byte	0x04, 0x1c
        /*007e*/ 	.short	(.L_21 - .L_20)


	//   ....[0]....
.L_20:
        /*0080*/ 	.word	0x00001100


	//----- nvinfo : EIATTR_CBANK_PARAM_SIZE
	.align		4
.L_21:
        /*0084*/ 	.byte	0x03, 0x19
        /*0086*/ 	.short	0x0028


	//----- nvinfo : EIATTR_PARAM_CBANK
	.align		4
        /*0088*/ 	.byte	0x04, 0x0a
        /*008a*/ 	.short	(.L_23 - .L_22)
	.align		4
.L_22:
        /*008c*/ 	.word	index@(.nv.constant0._Z12sgemm_gpu_v4ILi32EEviiiPfS0_S0_)
        /*0090*/ 	.short	0x0380
        /*0092*/ 	.short	0x0028


	//----- nvinfo : EIATTR_SW_WAR
	.align		4
.L_23:
        /*0094*/ 	.byte	0x04, 0x36
        /*0096*/ 	.short	(.L_25 - .L_24)
.L_24:
        /*0098*/ 	.word	0x00000008
.L_25:


//--------------------- .nv.callgraph             --------------------------
	.section	.nv.callgraph,"",@"SHT_CUDA_CALLGRAPH"
	.align	4
	.sectionentsize	8
	.align		4
        /*0000*/ 	.word	0x00000000
	.align		4
        /*0004*/ 	.word	0xffffffff
	.align		4
        /*0008*/ 	.word	0x00000000
	.align		4
        /*000c*/ 	.word	0xfffffffe
	.align		4
        /*0010*/ 	.word	0x00000000
	.align		4
        /*0014*/ 	.word	0xfffffffd
	.align		4
        /*0018*/ 	.word	0x00000000
	.align		4
        /*001c*/ 	.word	0xfffffffc


//--------------------- .text._Z12sgemm_gpu_v4ILi32EEviiiPfS0_S0_ --------------------------
	.section	.text._Z12sgemm_gpu_v4ILi32EEviiiPfS0_S0_,"ax",@progbits
	.align	128
        .global         _Z12sgemm_gpu_v4ILi32EEviiiPfS0_S0_
        .type           _Z12sgemm_gpu_v4ILi32EEviiiPfS0_S0_,@function
        .size           _Z12sgemm_gpu_v4ILi32EEviiiPfS0_S0_,(.L_x_3 - _Z12sgemm_gpu_v4ILi32EEviiiPfS0_S0_)
        .other          _Z12sgemm_gpu_v4ILi32EEviiiPfS0_S0_,@"STO_CUDA_ENTRY STV_DEFAULT"
_Z12sgemm_gpu_v4ILi32EEviiiPfS0_S0_:
.text._Z12sgemm_gpu_v4ILi32EEviiiPfS0_S0_:
[----:B------:R-:W-:Y:S01]  /*0000*/  LDC R1, c[0x0][0x37c] ;  /* 0x0000df00ff017b82 */ /* 0x000fe20000000800 */
[----:B------:R-:W0:Y:S07]  /*0010*/  LDCU UR9, c[0x0][0x388] ;  /* 0x00007100ff0977ac */ /* 0x000e2e0008000800 */
[----:B------:R-:W1:Y:S01]  /*0020*/  S2UR UR4, SR_CTAID.Y ;  /* 0x00000000000479c3 */ /* 0x000e620000002600 */
[----:B------:R-:W2:Y:S01]  /*0030*/  S2R R2, SR_TID.X ;  /* 0x0000000000027919 */ /* 0x000ea20000002100 */
[----:B------:R-:W-:Y:S01]  /*0040*/  HFMA2 R34, -RZ, RZ, 0, 0 ;  /* 0x00000000ff227431 */ /* 0x000fe200000001ff */
[----:B------:R-:W1:Y:S01]  /*0050*/  LDCU UR5, c[0x0][0x364] ;  /* 0x00006c80ff0577ac */ /* 0x000e620008000800 */
[----:B------:R-:W-:Y:S01]  /*0060*/  CS2R R32, SRZ ;  /* 0x0000000000207805 */ /* 0x000fe2000001ff00 */
[----:B------:R-:W3:Y:S01]  /*0070*/  S2R R0, SR_TID.Y ;  /* 0x0000000000007919 */ /* 0x000ee20000002200 */
[----:B------:R-:W-:Y:S01]  /*0080*/  MOV R31, RZ ;  /* 0x000000ff001f7202 */ /* 0x000fe20000000f00 */
[----:B------:R-:W4:Y:S01]  /*0090*/  LDCU.64 UR10, c[0x0][0x358] ;  /* 0x00006b00ff0a77ac */ /* 0x000f220008000a00 */
[----:B0-----:R-:W-:-:S02]  /*00a0*/  UISETP.GE.AND UP0, UPT, UR9, 0x20, UPT ;  /* 0x000000200900788c */ /* 0x001fc4000bf06270 */
[----:B-1----:R-:W-:-:S07]  /*00b0*/  UIMAD UR4, UR4, UR5, URZ ;  /* 0x00000005040472a4 */ /* 0x002fce000f8e02ff */
[----:B----4-:R-:W-:Y:S05]  /*00c0*/  BRA.U !UP0, `(.L_x_0) ;  /* 0x0000000d08d87547 */ /* 0x010fea000b800000 */
[----:B------:R-:W0:Y:S01]  /*00d0*/  S2UR UR8, SR_CgaCtaId ;  /* 0x00000000000879c3 */ /* 0x000e220000008800 */
[----:B------:R-:W1:Y:S01]  /*00e0*/  LDCU UR12, c[0x0][0x384] ;  /* 0x00007080ff0c77ac */ /* 0x000e620008000800 */
[----:B--2---:R-:W-:Y:S02]  /*00f0*/  SHF.L.U32 R3, R2, 0x2, RZ ;  /* 0x0000000202037819 */ /* 0x004fe400000006ff */
[----:B------:R-:W-:Y:S01]  /*0100*/  MOV R34, RZ ;  /* 0x000000ff00227202 */ /* 0x000fe20000000f00 */
[----:B------:R-:W-:Y:S01]  /*0110*/  USHF.R.S32.HI UR6, URZ, 0x1f, UR9 ;  /* 0x0000001fff067899 */ /* 0x000fe20008011409 */
[----:B------:R-:W-:Y:S01]  /*0120*/  UMOV UR5, 0x400 ;  /* 0x0000040000057882 */ /* 0x000fe20000000000 */
[----:B---3--:R-:W-:Y:S02]  /*0130*/  IMAD R28, R0, UR9, R3 ;  /* 0x00000009001c7c24 */ /* 0x008fe4000f8e0203 */
[----:B------:R-:W-:Y:S02]  /*0140*/  ULEA.HI UR7, UR6, UR9, URZ, 0x5 ;  /* 0x0000000906077291 */ /* 0x000fe4000f8f28ff */
[----:B------:R-:W-:-:S02]  /*0150*/  UIADD3 UR6, UPT, UPT, UR5, 0x1000, URZ ;  /* 0x0000100005067890 */ /* 0x000fc4000fffe0ff */
[----:B------:R-:W-:Y:S01]  /*0160*/  USHF.R.S32.HI UR7, URZ, 0x5, UR7 ;  /* 0x00000005ff077899 */ /* 0x000fe20008011407 */
[----:B------:R-:W2:Y:S01]  /*0170*/  LDCU.128 UR16, c[0x0][0x390] ;  /* 0x00007200ff1077ac */ /* 0x000ea20008000c00 */
[----:B-1----:R-:W-:Y:S02]  /*0180*/  IMAD R3, R0, UR12, R3 ;  /* 0x0000000c00037c24 */ /* 0x002fe4000f8e0203 */
[----:B------:R-:W-:Y:S02]  /*0190*/  UIADD3 UR7, UPT, UPT, -UR7, URZ, URZ ;  /* 0x000000ff07077290 */ /* 0x000fe4000fffe1ff */
[----:B0-----:R-:W-:Y:S02]  /*01a0*/  ULEA UR5, UR8, UR5, 0x18 ;  /* 0x0000000508057291 */ /* 0x001fe4000f8ec0ff */
[----:B------:R-:W-:-:S04]  /*01b0*/  ULEA UR6, UR8, UR6, 0x18 ;  /* 0x0000000608067291 */ /* 0x000fc8000f8ec0ff */
[----:B------:R-:W-:Y:S02]  /*01c0*/  LEA R30, R0, UR5, 0x7 ;  /* 0x00000005001e7c11 */ /* 0x000fe4000f8e38ff */
[----:B--2---:R-:W-:-:S07]  /*01d0*/  LEA R29, R2, UR6, 0x9 ;  /* 0x00000006021d7c11 */ /* 0x004fce000f8e48ff */
.L_x_1:
[----:B------:R-:W0:Y:S01]  /*01e0*/  S2R R0, SR_CTAID.X ;  /* 0x0000000000007919 */ /* 0x000e220000002500 */
[----:B------:R-:W1:Y:S02]  /*01f0*/  LDC R4, c[0x0][0x388] ;  /* 0x0000e200ff047b82 */ /* 0x000e640000000800 */
[----:B-1----:R-:W-:-:S05]  /*0200*/  IMAD R5, R4, UR4, RZ ;  /* 0x0000000404057c24 */ /* 0x002fca000f8e02ff */
[----:B------:R-:W-:Y:S02]  /*0210*/  IADD3 R4, P1, PT, R5, R28, RZ ;  /* 0x0000001c05047210 */ /* 0x000fe40007f3e0ff */
[----:B0-----:R-:W-:Y:S02]  /*0220*/  LEA R0, P0, R0, R3, 0x5 ;  /* 0x0000000300007211 */ /* 0x001fe400078028ff */
[----:B------:R-:W-:Y:S02]  /*0230*/  IADD3.X R7, PT, PT, RZ, RZ, RZ, P1, !PT ;  /* 0x000000ffff077210 */ /* 0x000fe40000ffe4ff */
[----:B------:R-:W-:Y:S02]  /*0240*/  IADD3.X R5, PT, PT, RZ, RZ, RZ, P0, !PT ;  /* 0x000000ffff057210 */ /* 0x000fe400007fe4ff */
[----:B------:R-:W-:Y:S02]  /*0250*/  LEA R20, P1, R4, UR16, 0x2 ;  /* 0x0000001004147c11 */ /* 0x000fe4000f8210ff */
[----:B------:R-:W-:-:S02]  /*0260*/  LEA R24, P0, R0, UR18, 0x2 ;  /* 0x0000001200187c11 */ /* 0x000fc4000f8010ff */
[----:B------:R-:W-:Y:S02]  /*0270*/  LEA.HI.X R21, R4, UR17, R7, 0x2, P1 ;  /* 0x0000001104157c11 */ /* 0x000fe400088f1407 */
[----:B------:R-:W-:-:S04]  /*0280*/  LEA.HI.X R25, R0, UR19, R5, 0x2, P0 ;  /* 0x0000001300197c11 */ /* 0x000fc800080f1405 */
[----:B------:R-:W2:Y:S04]  /*0290*/  LDG.E.128 R20, desc[UR10][R20.64] ;  /* 0x0000000a14147981 */ /* 0x000ea8000c1e1d00 */
[----:B------:R-:W3:Y:S01]  /*02a0*/  LDG.E.128 R24, desc[UR10][R24.64] ;  /* 0x0000000a18187981 */ /* 0x000ee2000c1e1d00 */
[----:B------:R-:W-:Y:S01]  /*02b0*/  LEA R35, R2, R30, 0x4 ;  /* 0x0000001e02237211 */ /* 0x000fe200078e20ff */
[----:B------:R-:W-:Y:S01]  /*02c0*/  UIADD3 UR7, UPT, UPT, UR7, 0x1, URZ ;  /* 0x0000000107077890 */ /* 0x000fe2000fffe0ff */
[----:B------:R-:W-:Y:S01]  /*02d0*/  IADD3 R28, PT, PT, R28, 0x20, RZ ;  /* 0x000000201c1c7810 */ /* 0x000fe20007ffe0ff */
[----:B------:R-:W0:Y:S02]  /*02e0*/  S2R R0, SR_TID.Y ;  /* 0x0000000000007919 */ /* 0x000e240000002200 */
[----:B------:R-:W-:Y:S01]  /*02f0*/  UISETP.NE.AND UP0, UPT, UR7, URZ, UPT ;  /* 0x000000ff0700728c */ /* 0x000fe2000bf05270 */
[----:B0-----:R-:W-:Y:S01]  /*0300*/  LEA R36, R0, R29, 0x2 ;  /* 0x0000001d00247211 */ /* 0x001fe200078e10ff */
[----:B--2---:R-:W-:Y:S04]  /*0310*/  STS.128 [R35], R20 ;  /* 0x0000001423007388 */ /* 0x004fe80000000c00 */
[----:B---3--:R-:W-:Y:S04]  /*0320*/  STS [R36], R24 ;  /* 0x0000001824007388 */ /* 0x008fe80000000800 */
[----:B------:R-:W-:Y:S04]  /*0330*/  STS [R36+0x80], R25 ;  /* 0x0000801924007388 */ /* 0x000fe80000000800 */
[----:B------:R-:W-:Y:S04]  /*0340*/  STS [R36+0x100], R26 ;  /* 0x0001001a24007388 */ /* 0x000fe80000000800 */
[----:B------:R-:W-:Y:S01]  /*0350*/  STS [R36+0x180], R27 ;  /* 0x0001801b24007388 */ /* 0x000fe20000000800 */
[----:B------:R-:W-:Y:S06]  /*0360*/  BAR.SYNC.DEFER_BLOCKING 0x0 ;  /* 0x0000000000007b1d */ /* 0x000fec0000010000 */
[----:B------:R-:W-:Y:S04]  /*0370*/  LDS.128 R4, [R30] ;  /* 0x000000001e047984 */ /* 0x000fe80000000c00 */
[----:B------:R-:W0:Y:S04]  /*0380*/  LDS.128 R8, [R29] ;  /* 0x000000001d087984 */ /* 0x000e280000000c00 */
[----:B------:R-:W1:Y:S04]  /*0390*/  LDS.128 R12, [R29+0x80] ;  /* 0x000080001d0c7984 */ /* 0x000e680000000c00 */
[----:B------:R-:W2:Y:S04]  /*03a0*/  LDS.128 R16, [R29+0x100] ;  /* 0x000100001d107984 */ /* 0x000ea80000000c00 */
[----:B------:R-:W-:Y:S01]  /*03b0*/  LDS.128 R24, [R29+0x70] ;  /* 0x000070001d187984 */ /* 0x000fe20000000c00 */
[----:B0-----:R-:W-:-:S04]  /*03c0*/  FMUL R9, R5, R9 ;  /* 0x0000000905097220 */ /* 0x001fc80000400000 */
[----:B------:R-:W-:Y:S01]  /*03d0*/  FFMA R21, R4, R8, R9 ;  /* 0x0000000804157223 */ /* 0x000fe20000000009 */
[----:B-1----:R-:W-:-:S03]  /*03e0*/  FMUL R9, R5, R13 ;  /* 0x0000000d05097220 */ /* 0x002fc60000400000 */
[----:B------:R-:W-:Y:S01]  /*03f0*/  FFMA R10, R6, R10, R21 ;  /* 0x0000000a060a7223 */ /* 0x000fe20000000015 */
[----:B--2---:R-:W-:Y:S01]  /*0400*/  FMUL R13, R5, R17 ;  /* 0x00000011050d7220 */ /* 0x004fe20000400000 */
[----:B------:R-:W0:Y:S01]  /*0410*/  LDS.128 R20, [R29+0x180] ;  /* 0x000180001d147984 */ /* 0x000e220000000c00 */
[C---:B------:R-:W-:Y:S01]  /*0420*/  FFMA R9, R4.reuse, R12, R9 ;  /* 0x0000000c04097223 */ /* 0x040fe20000000009 */
[C---:B------:R-:W-:Y:S01]  /*0430*/  FFMA R12, R7.reuse, R11, R10 ;  /* 0x0000000b070c7223 */ /* 0x040fe2000000000a */
[----:B------:R-:W-:Y:S02]  /*0440*/  FFMA R13, R4, R16, R13 ;  /* 0x00000010040d7223 */ /* 0x000fe4000000000d */
[----:B------:R-:W-:Y:S01]  /*0450*/  FFMA R14, R6, R14, R9 ;  /* 0x0000000e060e7223 */ /* 0x000fe20000000009 */
[----:B------:R-:W-:Y:S01]  /*0460*/  FADD R31, R12, R31 ;  /* 0x0000001f0c1f7221 */ /* 0x000fe20000000000 */
[----:B------:R-:W-:Y:S01]  /*0470*/  FFMA R18, R6, R18, R13 ;  /* 0x0000001206127223 */ /* 0x000fe2000000000d */
[----:B------:R-:W-:Y:S01]  /*0480*/  LDS.128 R8, [R29+0x10] ;  /* 0x000010001d087984 */ /* 0x000fe20000000c00 */
[----:B------:R-:W-:-:S02]  /*0490*/  FFMA R15, R7, R15, R14 ;  /* 0x0000000f070f7223 */ /* 0x000fc4000000000e */
[----:B------:R-:W-:Y:S02]  /*04a0*/  FFMA R18, R7, R19, R18 ;  /* 0x0000001307127223 */ /* 0x000fe40000000012 */
[----:B------:R-:W-:Y:S02]  /*04b0*/  FADD R32, R15, R32 ;  /* 0x000000200f207221 */ /* 0x000fe40000000000 */
[----:B------:R-:W-:Y:S01]  /*04c0*/  FADD R33, R18, R33 ;  /* 0x0000002112217221 */ /* 0x000fe20000000000 */
[----:B------:R-:W-:Y:S04]  /*04d0*/  LDS.128 R12, [R29+0x90] ;  /* 0x000090001d0c7984 */ /* 0x000fe80000000c00 */
[----:B------:R-:W-:Y:S01]  /*04e0*/  LDS.128 R16, [R29+0x110] ;  /* 0x000110001d107984 */ /* 0x000fe20000000c00 */
[----:B0-----:R-:W-:-:S04]  /*04f0*/  FMUL R21, R5, R21 ;  /* 0x0000001505157220 */ /* 0x001fc80000400000 */
[----:B------:R-:W-:-:S04]  /*0500*/  FFMA R21, R4, R20, R21 ;  /* 0x0000001404157223 */ /* 0x000fc80000000015 */
[----:B------:R-:W-:-:S04]  /*0510*/  FFMA R22, R6, R22, R21 ;  /* 0x0000001606167223 */ /* 0x000fc80000000015 */
[----:B------:R-:W-:Y:S02]  /*0520*/  FFMA R23, R7, R23, R22 ;  /* 0x0000001707177223 */ /* 0x000fe40000000016 */
[----:B------:R-:W0:Y:S02]  /*0530*/  LDS.128 R4, [R30+0x10] ;  /* 0x000010001e047984 */ /* 0x000e240000000c00 */
[----:B------:R-:W-:Y:S02]  /*0540*/  FADD R34, R23, R34 ;  /* 0x0000002217227221 */ /* 0x000fe40000000000 */
[----:B------:R-:W1:Y:S01]  /*0550*/  LDS.128 R20, [R29+0x190] ;  /* 0x000190001d147984 */ /* 0x000e620000000c00 */
[C---:B0-----:R-:W-:Y:S01]  /*0560*/  FMUL R9, R5.reuse, R9 ;  /* 0x0000000905097220 */ /* 0x041fe20000400000 */
[C---:B------:R-:W-:Y:S01]  /*0570*/  FMUL R13, R5.reuse, R13 ;  /* 0x0000000d050d7220 */ /* 0x040fe20000400000 */
[C---:B------:R-:W-:Y:S02]  /*0580*/  FMUL R17, R5.reuse, R17 ;  /* 0x0000001105117220 */ /* 0x040fe40000400000 */
[C---:B------:R-:W-:Y:S01]  /*0590*/  FFMA R9, R4.reuse, R8, R9 ;  /* 0x0000000804097223 */ /* 0x040fe20000000009 */
[----:B-1----:R-:W-:Y:S01]  /*05a0*/  FMUL R21, R5, R21 ;  /* 0x0000001505157220 */ /* 0x002fe20000400000 */
[----:B------:R-:W-:-:S02]  /*05b0*/  FFMA R17, R4, R16, R17 ;  /* 0x0000001004117223 */ /* 0x000fc40000000011 */
[----:B------:R-:W-:Y:S01]  /*05c0*/  FFMA R10, R6, R10, R9 ;  /* 0x0000000a060a7223 */ /* 0x000fe20000000009 */
[C---:B------:R-:W-:Y:S01]  /*05d0*/  FFMA R21, R4.reuse, R20, R21 ;  /* 0x0000001404157223 */ /* 0x040fe20000000015 */
[----:B------:R-:W-:Y:S01]  /*05e0*/  FFMA R9, R4, R12, R13 ;  /* 0x0000000c04097223 */ /* 0x000fe2000000000d */
[C---:B------:R-:W-:Y:S01]  /*05f0*/  FFMA R18, R6.reuse, R18, R17 ;  /* 0x0000001206127223 */ /* 0x040fe20000000011 */
[C---:B------:R-:W-:Y:S01]  /*0600*/  FFMA R12, R7.reuse, R11, R10 ;  /* 0x0000000b070c7223 */ /* 0x040fe2000000000a */
[C---:B------:R-:W-:Y:S01]  /*0610*/  FFMA R22, R6.reuse, R22, R21 ;  /* 0x0000001606167223 */ /* 0x040fe20000000015 */
[----:B------:R-:W-:Y:S01]  /*0620*/  FFMA R14, R6, R14, R9 ;  /* 0x0000000e060e7223 */ /* 0x000fe20000000009 */
[C---:B------:R-:W-:Y:S01]  /*0630*/  FFMA R18, R7.reuse, R19, R18 ;  /* 0x0000001307127223 */ /* 0x040fe20000000012 */
[----:B------:R-:W-:Y:S01]  /*0640*/  LDS.128 R8, [R29+0x20] ;  /* 0x000020001d087984 */ /* 0x000fe20000000c00 */
[C---:B------:R-:W-:Y:S01]  /*0650*/  FFMA R23, R7.reuse, R23, R22 ;  /* 0x0000001707177223 */ /* 0x040fe20000000016 */
[----:B------:R-:W-:Y:S01]  /*0660*/  FFMA R15, R7, R15, R14 ;  /* 0x0000000f070f7223 */ /* 0x000fe2000000000e */
[----:B------:R-:W-:Y:S01]  /*0670*/  FADD R31, R31, R12 ;  /* 0x0000000c1f1f7221 */ /* 0x000fe20000000000 */
[----:B------:R-:W0:Y:S01]  /*0680*/  LDS.128 R4, [R30+0x20] ;  /* 0x000020001e047984 */ /* 0x000e220000000c00 */
[----:B------:R-:W-:Y:S01]  /*0690*/  FADD R34, R34, R23 ;  /* 0x0000001722227221 */ /* 0x000fe20000000000 */
[----:B------:R-:W-:Y:S01]  /*06a0*/  FADD R32, R32, R15 ;  /* 0x0000000f20207221 */ /* 0x000fe20000000000 */
[----:B------:R-:W-:Y:S01]  /*06b0*/  FADD R33, R33, R18 ;  /* 0x0000001221217221 */ /* 0x000fe20000000000 */
[----:B------:R-:W1:Y:S04]  /*06c0*/  LDS.128 R20, [R29+0x1a0] ;  /* 0x0001a0001d147984 */ /* 0x000e680000000c00 */
[----:B------:R-:W2:Y:S04]  /*06d0*/  LDS.128 R12, [R29+0xa0] ;  /* 0x0000a0001d0c7984 */ /* 0x000ea80000000c00 */
[----:B------:R-:W3:Y:S01]  /*06e0*/  LDS.128 R16, [R29+0x120] ;  /* 0x000120001d107984 */ /* 0x000ee20000000c00 */
[----:B0-----:R-:W-:-:S04]  /*06f0*/  FMUL R9, R5, R9 ;  /* 0x0000000905097220 */ /* 0x001fc80000400000 */
[----:B------:R-:W-:Y:S01]  /*0700*/  FFMA R9, R4, R8, R9 ;  /* 0x0000000804097223 */ /* 0x000fe20000000009 */
[C---:B-1----:R-:W-:Y:S01]  /*0710*/  FMUL R21, R5.reuse, R21 ;  /* 0x0000001505157220 */ /* 0x042fe20000400000 */
[C---:B--2---:R-:W-:Y:S02]  /*0720*/  FMUL R13, R5.reuse, R13 ;  /* 0x0000000d050d7220 */ /* 0x044fe40000400000 */
[----:B------:R-:W-:Y:S01]  /*0730*/  FFMA R10, R6, R10, R9 ;  /* 0x0000000a060a7223 */ /* 0x000fe20000000009 */
[C---:B------:R-:W-:Y:S01]  /*0740*/  FFMA R21, R4.reuse, R20, R21 ;  /* 0x0000001404157223 */ /* 0x040fe20000000015 */
[----:B---3--:R-:W-:Y:S01]  /*0750*/  FMUL R17, R5, R17 ;  /* 0x0000001105117220 */ /* 0x008fe20000400000 */
[----:B------:R-:W-:Y:S02]  /*0760*/  FFMA R9, R4, R12, R13 ;  /* 0x0000000c04097223 */ /* 0x000fe4000000000d */
[----:B------:R-:W-:Y:S01]  /*0770*/  FFMA R22, R6, R22, R21 ;  /* 0x0000001606167223 */ /* 0x000fe20000000015 */
[C---:B------:R-:W-:Y:S01]  /*0780*/  FFMA R12, R7.reuse, R11, R10 ;  /* 0x0000000b070c7223 */ /* 0x040fe2000000000a */
[----:B------:R-:W-:Y:S01]  /*0790*/  FFMA R17, R4, R16, R17 ;  /* 0x0000001004117223 */ /* 0x000fe20000000011 */
[C---:B------:R-:W-:Y:S01]  /*07a0*/  FFMA R14, R6.reuse, R14, R9 ;  /* 0x0000000e060e7223 */ /* 0x040fe20000000009 */
[C---:B------:R-:W-:Y:S01]  /*07b0*/  FFMA R23, R7.reuse, R23, R22 ;  /* 0x0000001707177223 */ /* 0x040fe20000000016 */
[----:B------:R-:W-:Y:S01]  /*07c0*/  LDS.128 R8, [R29+0x30] ;  /* 0x000030001d087984 */ /* 0x000fe20000000c00 */
[----:B------:R-:W-:Y:S01]  /*07d0*/  FFMA R18, R6, R18, R17 ;  /* 0x0000001206127223 */ /* 0x000fe20000000011 */
[----:B------:R-:W-:Y:S01]  /*07e0*/  FFMA R15, R7, R15, R14 ;  /* 0x0000000f070f7223 */ /* 0x000fe2000000000e */
[----:B------:R-:W-:Y:S01]  /*07f0*/  FADD R34, R34, R23 ;  /* 0x0000001722227221 */ /* 0x000fe20000000000 */
[----:B------:R-:W-:Y:S01]  /*0800*/  FADD R31, R31, R12 ;  /* 0x0000000c1f1f7221 */ /* 0x000fe20000000000 */
[----:B------:R-:W-:Y:S01]  /*0810*/  FFMA R18, R7, R19, R18 ;  /* 0x0000001307127223 */ /* 0x000fe20000000012 */
[----:B------:R-:W-:Y:S01]  /*0820*/  FADD R32, R32, R15 ;  /* 0x0000000f20207221 */ /* 0x000fe20000000000 */
[----:B------:R-:W0:Y:S02]  /*0830*/  LDS.128 R4, [R30+0x30] ;  /* 0x000030001e047984 */ /* 0x000e240000000c00 */
[----:B------:R-:W-:-:S02]  /*0840*/  FADD R33, R33, R18 ;  /* 0x0000001221217221 */ /* 0x000fc40000000000 */
        /* <DEDUP_REMOVED lines=65> */
[----:B------:R-:W-:Y:S01]  /*0c60*/  FFMA R9, R7, R23, R22 ;  /* 0x0000001707097223 */ /* 0x000fe20000000016 */
[----:B------:R-:W-:Y:S01]  /*0c70*/  FADD R35, R31, R10 ;  /* 0x0000000a1f237221 */ /* 0x000fe20000000000 */
[----:B------:R-:W-:Y:S01]  /*0c80*/  FFMA R18, R6, R18, R17 ;  /* 0x0000001206127223 */ /* 0x000fe20000000011 */
[C---:B------:R-:W-:Y:S01]  /*0c90*/  FFMA R15, R7.reuse, R15, R14 ;  /* 0x0000000f070f7223 */ /* 0x040fe2000000000e */
[----:B------:R-:W-:Y:S01]  /*0ca0*/  LDS.128 R20, [R29+0x60] ;  /* 0x000060001d147984 */ /* 0x000fe20000000c00 */
        /* <DEDUP_REMOVED lines=17> */
[----:B------:R-:W-:Y:S01]  /*0dc0*/  FFMA R17, R4, R16, R17 ;  /* 0x0000001004117223 */ /* 0x000fe20000000011 */
[C---:B------:R-:W-:Y:S01]  /*0dd0*/  FFMA R4, R7.reuse, R23, R22 ;  /* 0x0000001707047223 */ /* 0x040fe20000000016 */
[C---:B------:R-:W-:Y:S01]  /*0de0*/  FFMA R14, R6.reuse, R14, R13 ;  /* 0x0000000e060e7223 */ /* 0x040fe2000000000d */
[----:B------:R-:W-:Y:S01]  /*0df0*/  FFMA R11, R7, R11, R10 ;  /* 0x0000000b070b7223 */ /* 0x000fe2000000000a */
[----:B------:R-:W-:Y:S01]  /*0e00*/  FFMA R16, R6, R18, R17 ;  /* 0x0000001206107223 */ /* 0x000fe20000000011 */
[----:B------:R-:W-:Y:S01]  /*0e10*/  FADD R35, R35, R4 ;  /* 0x0000000423237221 */ /* 0x000fe20000000000 */
[C---:B------:R-:W-:Y:S01]  /*0e20*/  FFMA R14, R7.reuse, R15, R14 ;  /* 0x0000000f070e7223 */ /* 0x040fe2000000000e */
[----:B------:R-:W0:Y:S01]  /*0e30*/  LDS.128 R20, [R30+0x70] ;  /* 0x000070001e147984 */ /* 0x000e220000000c00 */
[----:B------:R-:W-:Y:S01]  /*0e40*/  FFMA R16, R7, R19, R16 ;  /* 0x0000001307107223 */ /* 0x000fe20000000010 */
[----:B------:R-:W-:Y:S01]  /*0e50*/  FADD R32, R32, R11 ;  /* 0x0000000b20207221 */ /* 0x000fe20000000000 */
[----:B------:R-:W-:Y:S01]  /*0e60*/  FADD R33, R33, R14 ;  /* 0x0000000e21217221 */ /* 0x000fe20000000000 */
[----:B------:R-:W1:Y:S01]  /*0e70*/  LDS.128 R4, [R29+0x170] ;  /* 0x000170001d047984 */ /* 0x000e620000000c00 */
[----:B------:R-:W-:-:S03]  /*0e80*/  FADD R16, R31, R16 ;  /* 0x000000101f107221 */ /* 0x000fc60000000000 */
[----:B------:R-:W2:Y:S04]  /*0e90*/  LDS.128 R8, [R29+0xf0] ;  /* 0x0000f0001d087984 */ /* 0x000ea80000000c00 */
[----:B------:R-:W3:Y:S01]  /*0ea0*/  LDS.128 R12, [R29+0x1f0] ;  /* 0x0001f0001d0c7984 */ /* 0x000ee20000000c00 */
[C---:B0-----:R-:W-:Y:S01]  /*0eb0*/  FMUL R25, R21.reuse, R25 ;  /* 0x0000001915197220 */ /* 0x041fe20000400000 */
[----:B-1----:R-:W-:-:S03]  /*0ec0*/  FMUL R5, R21, R5 ;  /* 0x0000000515057220 */ /* 0x002fc60000400000 */
[C---:B------:R-:W-:Y:S01]  /*0ed0*/  FFMA R25, R20.reuse, R24, R25 ;  /* 0x0000001814197223 */ /* 0x040fe20000000019 */
[----:B------:R-:W-:Y:S01]  /*0ee0*/  FFMA R5, R20, R4, R5 ;  /* 0x0000000414057223 */ /* 0x000fe20000000005 */
[C---:B--2---:R-:W-:Y:S01]  /*0ef0*/  FMUL R9, R21.reuse, R9 ;  /* 0x0000000915097220 */ /* 0x044fe20000400000 */
[----:B------:R-:W0:Y:S01]  /*0f00*/  LDC R4, c[0x0][0x384] ;  /* 0x0000e100ff047b82 */ /* 0x000e220000000800 */
[----:B------:R-:W-:Y:S01]  /*0f10*/  FFMA R18, R22, R26, R25 ;  /* 0x0000001a16127223 */ /* 0x000fe20000000019 */
[----:B---3--:R-:W-:Y:S01]  /*0f20*/  FMUL R13, R21, R13 ;  /* 0x0000000d150d7220 */ /* 0x008fe20000400000 */
[----:B------:R-:W-:Y:S01]  /*0f30*/  FFMA R9, R20, R8, R9 ;  /* 0x0000000814097223 */ /* 0x000fe20000000009 */
[----:B------:R-:W-:Y:S01]  /*0f40*/  FFMA R6, R22, R6, R5 ;  /* 0x0000000616067223 */ /* 0x000fe20000000005 */
[C---:B------:R-:W-:Y:S01]  /*0f50*/  FFMA R18, R23.reuse, R27, R18 ;  /* 0x0000001b17127223 */ /* 0x040fe20000000012 */
[----:B------:R-:W-:Y:S01]  /*0f60*/  FFMA R13, R20, R12, R13 ;  /* 0x0000000c140d7223 */ /* 0x000fe2000000000d */
[C---:B------:R-:W-:Y:S01]  /*0f70*/  FFMA R10, R22.reuse, R10, R9 ;  /* 0x0000000a160a7223 */ /* 0x040fe20000000009 */
[----:B------:R-:W-:Y:S01]  /*0f80*/  FFMA R6, R23, R7, R6 ;  /* 0x0000000717067223 */ /* 0x000fe20000000006 */
[----:B------:R-:W-:Y:S01]  /*0f90*/  FADD R31, R35, R18 ;  /* 0x00000012231f7221 */ /* 0x000fe20000000000 */
[----:B------:R-:W-:Y:S01]  /*0fa0*/  FFMA R14, R22, R14, R13 ;  /* 0x0000000e160e7223 */ /* 0x000fe2000000000d */
[----:B------:R-:W-:Y:S01]  /*0fb0*/  FFMA R11, R23, R11, R10 ;  /* 0x0000000b170b7223 */ /* 0x000fe2000000000a */
[----:B------:R-:W-:-:S02]  /*0fc0*/  FADD R33, R33, R6 ;  /* 0x0000000621217221 */ /* 0x000fc40000000000 */
[----:B------:R-:W-:Y:S01]  /*0fd0*/  FFMA R15, R23, R15, R14 ;  /* 0x0000000f170f7223 */ /* 0x000fe2000000000e */
[----:B------:R-:W-:-:S03]  /*0fe0*/  FADD R32, R32, R11 ;  /* 0x0000000b20207221 */ /* 0x000fc60000000000 */
[----:B------:R-:W-:Y:S01]  /*0ff0*/  FADD R34, R16, R15 ;  /* 0x0000000f10227221 */ /* 0x000fe20000000000 */
[----:B0-----:R-:W-:Y:S01]  /*1000*/  LEA R3, R4, R3, 0x5 ;  /* 0x0000000304037211 */ /* 0x001fe200078e28ff */
[----:B------:R-:W-:Y:S06]  /*1010*/  BAR.SYNC.DEFER_BLOCKING 0x0 ;  /* 0x0000000000007b1d */ /* 0x000fec0000010000 */
[----:B------:R-:W-:Y:S05]  /*1020*/  BRA.U UP0, `(.L_x_1) ;  /* 0xfffffff1006c7547 */ /* 0x000fea000b83ffff */
.L_x_0:
[----:B------:R-:W2:Y:S01]  /*1030*/  LDC R3, c[0x0][0x360] ;  /* 0x0000d800ff037b82 */ /* 0x000ea20000000800 */
[----:B------:R-:W0:Y:S01]  /*1040*/  LDCU UR6, c[0x0][0x384] ;  /* 0x00007080ff0677ac */ /* 0x000e220008000800 */
[----:B---3--:R-:W-:-:S06]  /*1050*/  IADD3 R0, PT, PT, R0, UR4, RZ ;  /* 0x0000000400007c10 */ /* 0x008fcc000fffe0ff */
[----:B------:R-:W2:Y:S08]  /*1060*/  S2UR UR5, SR_CTAID.X ;  /* 0x00000000000579c3 */ /* 0x000eb00000002500 */
[----:B------:R-:W1:Y:S01]  /*1070*/  LDC.64 R4, c[0x0][0x3a0] ;  /* 0x0000e800ff047b82 */ /* 0x000e620000000a00 */
[----:B--2---:R-:W-:-:S05]  /*1080*/  IMAD R2, R3, UR5, R2 ;  /* 0x0000000503027c24 */ /* 0x004fca000f8e0202 */
[----:B------:R-:W-:-:S05]  /*1090*/  SHF.L.U32 R3, R2, 0x2, RZ ;  /* 0x0000000202037819 */ /* 0x000fca00000006ff */
[----:B0-----:R-:W-:-:S04]  /*10a0*/  IMAD R3, R0, UR6, R3 ;  /* 0x0000000600037c24 */ /* 0x001fc8000f8e0203 */
[----:B-1----:R-:W-:-:S05]  /*10b0*/  IMAD.WIDE R2, R3, 0x4, R4 ;  /* 0x0000000403027825 */ /* 0x002fca00078e0204 */
[----:B------:R-:W-:Y:S04]  /*10c0*/  STG.E desc[UR10][R2.64], R31 ;  /* 0x0000001f02007986 */ /* 0x000fe8000c10190a */
[----:B------:R-:W-:Y:S04]  /*10d0*/  STG.E desc[UR10][R2.64+0x4], R32 ;  /* 0x0000042002007986 */ /* 0x000fe8000c10190a */
[----:B------:R-:W-:Y:S04]  /*10e0*/  STG.E desc[UR10][R2.64+0x8], R33 ;  /* 0x0000082102007986 */ /* 0x000fe8000c10190a */
[----:B------:R-:W-:Y:S01]  /*10f0*/  STG.E desc[UR10][R2.64+0xc], R34 ;  /* 0x00000c2202007986 */ /* 0x000fe2000c10190a */
[----:B------:R-:W-:Y:S05]  /*1100*/  EXIT ;  /* 0x000000000000794d */ /* 0x000fea0003800000 */
.L_x_2:
[----:B------:R-:W-:-:S00]  /*1110*/  BRA `(.L_x_2) ;  /* 0xfffffffc00fc7947 */ /* 0x000fc0000383ffff */
[----:B------:R-:W-:-:S00]  /*1120*/  NOP ;  /* 0x0000000000007918 */ /* 0x000fc00000000000 */
        /* <DEDUP_REMOVED lines=13> */
.L_x_3:


//--------------------- .nv.shared._Z12sgemm_gpu_v4ILi32EEviiiPfS0_S0_ --------------------------
	.section	.nv.shared._Z12sgemm_gpu_v4ILi32EEviiiPfS0_S0_,"aw",@nobits
	.sectionflags	@""
	.align	4
.nv.shared._Z12sgemm_gpu_v4ILi32EEviiiPfS0_S0_:
	.zero		9216


//--------------------- .nv.shared.reserved.0     --------------------------
	.section	.nv.shared.reserved.0,"aw",@nobits
	.weak		__nv_reservedSMEM_offset_0_alias
	.size		__nv_reservedSMEM_offset_0_alias, 0, 64
	.other		__nv_reservedSMEM_offset_0_alias,@"STO_CUDA_RESERVED_SHARED STV_DEFAULT"
__nv_reservedSMEM_offset_0_alias:
	.zero		0
	.zero		64


//--------------------- .nv.constant0._Z12sgemm_gpu_v4ILi32EEviiiPfS0_S0_ --------------------------
	.section	.nv.constant0._Z12sgemm_gpu_v4ILi32EEviiiPfS0_S0_,"a",@progbits
	.sectionflags	@""
	.align	4
.nv.constant0._Z12sgemm_gpu_v4ILi32EEviiiPfS0_S0_:
	.zero		936


//--------------------- SYMBOLS --------------------------

	.type		.nv.reservedSmem.offset0,@object
	.size		.nv.reservedSmem.offset0,0x4
	.type		.nv.reservedSmem.cap,@object
	.size		.nv.reservedSmem.cap,0x4
